//
// Generated by NVIDIA NVVM Compiler
//
// Compiler Build ID: CL-36424714
// Cuda compilation tools, release 13.0, V13.0.88
// Based on NVVM 20.0.0
//

.version 9.0
.target sm_100
.address_size 64

	// .globl	_Z9vectorAddPKiPiS1_i

.visible .entry _Z9vectorAddPKiPiS1_i(
	.param .u64 .ptr .align 1 _Z9vectorAddPKiPiS1_i_param_0,
	.param .u64 .ptr .align 1 _Z9vectorAddPKiPiS1_i_param_1,
	.param .u64 .ptr .align 1 _Z9vectorAddPKiPiS1_i_param_2,
	.param .u32 _Z9vectorAddPKiPiS1_i_param_3
)
{
	.reg .pred 	%p<2>;
	.reg .b32 	%r<9>;
	.reg .b64 	%rd<11>;

	ld.param.u64 	%rd1, [_Z9vectorAddPKiPiS1_i_param_0];
	ld.param.u64 	%rd2, [_Z9vectorAddPKiPiS1_i_param_1];
	ld.param.u64 	%rd3, [_Z9vectorAddPKiPiS1_i_param_2];
	ld.param.u32 	%r2, [_Z9vectorAddPKiPiS1_i_param_3];
	mov.u32 	%r3, %ctaid.x;
	mov.u32 	%r4, %ntid.x;
	mov.u32 	%r5, %tid.x;
	mad.lo.s32 	%r1, %r3, %r4, %r5;
	setp.ge.s32 	%p1, %r1, %r2;
	@%p1 bra 	$L__BB0_2;
	cvta.to.global.u64 	%rd4, %rd1;
	cvta.to.global.u64 	%rd5, %rd2;
	cvta.to.global.u64 	%rd6, %rd3;
	mul.wide.s32 	%rd7, %r1, 4;
	add.s64 	%rd8, %rd4, %rd7;
	ld.global.u32 	%r6, [%rd8];
	add.s64 	%rd9, %rd5, %rd7;
	ld.global.u32 	%r7, [%rd9];
	add.s32 	%r8, %r7, %r6;
	add.s64 	%rd10, %rd6, %rd7;
	st.global.u32 	[%rd10], %r8;
$L__BB0_2:
	ret;

}
	// .globl	_Z17vectorTemplateAddIiEvPKT_PS0_S3_i
.visible .entry _Z17vectorTemplateAddIiEvPKT_PS0_S3_i(
	.param .u64 .ptr .align 1 _Z17vectorTemplateAddIiEvPKT_PS0_S3_i_param_0,
	.param .u64 .ptr .align 1 _Z17vectorTemplateAddIiEvPKT_PS0_S3_i_param_1,
	.param .u64 .ptr .align 1 _Z17vectorTemplateAddIiEvPKT_PS0_S3_i_param_2,
	.param .u32 _Z17vectorTemplateAddIiEvPKT_PS0_S3_i_param_3
)
{
	.reg .pred 	%p<2>;
	.reg .b32 	%r<9>;
	.reg .b64 	%rd<11>;

	ld.param.u64 	%rd1, [_Z17vectorTemplateAddIiEvPKT_PS0_S3_i_param_0];
	ld.param.u64 	%rd2, [_Z17vectorTemplateAddIiEvPKT_PS0_S3_i_param_1];
	ld.param.u64 	%rd3, [_Z17vectorTemplateAddIiEvPKT_PS0_S3_i_param_2];
	ld.param.u32 	%r2, [_Z17vectorTemplateAddIiEvPKT_PS0_S3_i_param_3];
	mov.u32 	%r3, %ctaid.x;
	mov.u32 	%r4, %ntid.x;
	mov.u32 	%r5, %tid.x;
	mad.lo.s32 	%r1, %r3, %r4, %r5;
	setp.ge.s32 	%p1, %r1, %r2;
	@%p1 bra 	$L__BB1_2;
	cvta.to.global.u64 	%rd4, %rd1;
	cvta.to.global.u64 	%rd5, %rd2;
	cvta.to.global.u64 	%rd6, %rd3;
	mul.wide.s32 	%rd7, %r1, 4;
	add.s64 	%rd8, %rd4, %rd7;
	ld.global.u32 	%r6, [%rd8];
	add.s64 	%rd9, %rd5, %rd7;
	ld.global.u32 	%r7, [%rd9];
	add.s32 	%r8, %r7, %r6;
	add.s64 	%rd10, %rd6, %rd7;
	st.global.u32 	[%rd10], %r8;
$L__BB1_2:
	ret;

}


// ===== COMPILED SASS (sm_100) =====

	.target	sm_100

	.elftype	@"ET_EXEC"


//--------------------- .note.nv.tkinfo           --------------------------
	.section	.note.nv.tkinfo,"",@"SHT_NOTE"
	.sectionflags	@"SHF_NOTE_NV_TKINFO"
	.tkinfo
        /*0018*/ 	.word	0x00000002
        /*0030*/ 	.string	""
        /*0030*/ 	.string	"ptxas"
        /*0030*/ 	.string	"Cuda compilation tools, release 13.0, V13.0.88"
        /*0030*/ 	.string	"Build cuda_13.0.r13.0/compiler.36424714_0"
        /*0030*/ 	.string	"-arch sm_100 -m 64 "



//--------------------- .note.nv.cuinfo           --------------------------
	.section	.note.nv.cuinfo,"",@"SHT_NOTE"
	.sectionflags	@"SHF_NOTE_NV_CUINFO"
        /*0018*/ 	.short	0x0002
        /*001a*/ 	.short	0x0064
        /*001c*/ 	.short	0x0082
	.zero		2


//--------------------- .nv.info                  --------------------------
	.section	.nv.info,"",@"SHT_CUDA_INFO"
	.align	4


	//----- nvinfo : EIATTR_REGCOUNT
	.align		4
        /*0000*/ 	.byte	0x04, 0x2f
        /*0002*/ 	.short	(.L_1 - .L_0)
	.align		4
.L_0:
        /*0004*/ 	.word	index@(_Z9vectorAddPKiPiS1_i)
        /*0008*/ 	.word	0x0000000c


	//----- nvinfo : EIATTR_FRAME_SIZE
	.align		4
.L_1:
        /*000c*/ 	.byte	0x04, 0x11
        /*000e*/ 	.short	(.L_3 - .L_2)
	.align		4
.L_2:
        /*0010*/ 	.word	index@(_Z9vectorAddPKiPiS1_i)
        /*0014*/ 	.word	0x00000000


	//----- nvinfo : EIATTR_REGCOUNT
	.align		4
.L_3:
        /*0018*/ 	.byte	0x04, 0x2f
        /*001a*/ 	.short	(.L_5 - .L_4)
	.align		4
.L_4:
        /*001c*/ 	.word	index@(_Z17vectorTemplateAddIiEvPKT_PS0_S3_i)
        /*0020*/ 	.word	0x0000000c


	//----- nvinfo : EIATTR_FRAME_SIZE
	.align		4
.L_5:
        /*0024*/ 	.byte	0x04, 0x11
        /*0026*/ 	.short	(.L_7 - .L_6)
	.align		4
.L_6:
        /*0028*/ 	.word	index@(_Z17vectorTemplateAddIiEvPKT_PS0_S3_i)
        /*002c*/ 	.word	0x00000000


	//----- nvinfo : EIATTR_MIN_STACK_SIZE
	.align		4
.L_7:
        /*0030*/ 	.byte	0x04, 0x12
        /*0032*/ 	.short	(.L_9 - .L_8)
	.align		4
.L_8:
        /*0034*/ 	.word	index@(_Z17vectorTemplateAddIiEvPKT_PS0_S3_i)
        /*0038*/ 	.word	0x00000000


	//----- nvinfo : EIATTR_MIN_STACK_SIZE
	.align		4
.L_9:
        /*003c*/ 	.byte	0x04, 0x12
        /*003e*/ 	.short	(.L_11 - .L_10)
	.align		4
.L_10:
        /*0040*/ 	.word	index@(_Z9vectorAddPKiPiS1_i)
        /*0044*/ 	.word	0x00000000
.L_11:


//--------------------- .nv.compat                --------------------------
	.section	.nv.compat,"",@"SHT_CUDA_COMPAT_INFO"
	.align	4
        /*0000*/ 	.byte	0x02, 0x09, 0x00, 0x00, 0x02, 0x02, 0x01, 0x00, 0x02, 0x05, 0x05, 0x00, 0x03, 0x07, 0x01, 0x01
        /*0010*/ 	.byte	0x02, 0x03, 0x00, 0x00, 0x02, 0x06, 0x01, 0x00, 0x04, 0x0b, 0x08, 0x00, 0x09, 0x00, 0x00, 0x00
        /*0020*/ 	.byte	0x00, 0x00, 0x00, 0x00


//--------------------- .nv.info._Z17vectorTemplateAddIiEvPKT_PS0_S3_i --------------------------
	.section	.nv.info._Z17vectorTemplateAddIiEvPKT_PS0_S3_i,"",@"SHT_CUDA_INFO"
	.sectionflags	@""
	.align	4


	//----- nvinfo : EIATTR_CUDA_API_VERSION
	.align		4
        /*0000*/ 	.byte	0x04, 0x37
        /*0002*/ 	.short	(.L_13 - .L_12)
.L_12:
        /*0004*/ 	.word	0x00000082


	//----- nvinfo : EIATTR_KPARAM_INFO
	.align		4
.L_13:
        /*0008*/ 	.byte	0x04, 0x17
        /*000a*/ 	.short	(.L_15 - .L_14)
.L_14:
        /*000c*/ 	.word	0x00000000
        /*0010*/ 	.short	0x0003
        /*0012*/ 	.short	0x0018
        /*0014*/ 	.byte	0x00, 0xf0, 0x11, 0x00


	//----- nvinfo : EIATTR_KPARAM_INFO
	.align		4
.L_15:
        /*0018*/ 	.byte	0x04, 0x17
        /*001a*/ 	.short	(.L_17 - .L_16)
.L_16:
        /*001c*/ 	.word	0x00000000
        /*0020*/ 	.short	0x0002
        /*0022*/ 	.short	0x0010
        /*0024*/ 	.byte	0x00, 0xf5, 0x21, 0x00


	//----- nvinfo : EIATTR_KPARAM_INFO
	.align		4
.L_17:
        /*0028*/ 	.byte	0x04, 0x17
        /*002a*/ 	.short	(.L_19 - .L_18)
.L_18:
        /*002c*/ 	.word	0x00000000
        /*0030*/ 	.short	0x0001
        /*0032*/ 	.short	0x0008
        /*0034*/ 	.byte	0x00, 0xf5, 0x21, 0x00


	//----- nvinfo : EIATTR_KPARAM_INFO
	.align		4
.L_19:
        /*0038*/ 	.byte	0x04, 0x17
        /*003a*/ 	.short	(.L_21 - .L_20)
.L_20:
        /*003c*/ 	.word	0x00000000
        /*0040*/ 	.short	0x0000
        /*0042*/ 	.short	0x0000
        /*0044*/ 	.byte	0x00, 0xf5, 0x21, 0x00


	//----- nvinfo : EIATTR_SPARSE_MMA_MASK
	.align		4
.L_21:
        /*0048*/ 	.byte	0x03, 0x50
        /*004a*/ 	.short	0x0000


	//----- nvinfo : EIATTR_MAXREG_COUNT
	.align		4
        /*004c*/ 	.byte	0x03, 0x1b
        /*004e*/ 	.short	0x00ff


	//----- nvinfo : EIATTR_MERCURY_ISA_VERSION
	.align		4
        /*0050*/ 	.byte	0x03, 0x5f
        /*0052*/ 	.short	0x0101


	//----- nvinfo : EIATTR_VRC_CTA_INIT_COUNT
	.align		4
        /*0054*/ 	.byte	0x02, 0x4a
	.zero		1
	.zero		1


	//----- nvinfo : EIATTR_EXIT_INSTR_OFFSETS
	.align		4
        /*0058*/ 	.byte	0x04, 0x1c
        /*005a*/ 	.short	(.L_23 - .L_22)


	//   ....[0]....
.L_22:
        /*005c*/ 	.word	0x00000070


	//   ....[1]....
        /*0060*/ 	.word	0x00000130


	//----- nvinfo : EIATTR_CBANK_PARAM_SIZE
	.align		4
.L_23:
        /*0064*/ 	.byte	0x03, 0x19
        /*0066*/ 	.short	0x001c


	//----- nvinfo : EIATTR_PARAM_CBANK
	.align		4
        /*0068*/ 	.byte	0x04, 0x0a
        /*006a*/ 	.short	(.L_25 - .L_24)
	.align		4
.L_24:
        /*006c*/ 	.word	index@(.nv.constant0._Z17vectorTemplateAddIiEvPKT_PS0_S3_i)
        /*0070*/ 	.short	0x0380
        /*0072*/ 	.short	0x001c


	//----- nvinfo : EIATTR_SW_WAR
	.align		4
.L_25:
        /*0074*/ 	.byte	0x04, 0x36
        /*0076*/ 	.short	(.L_27 - .L_26)
.L_26:
        /*0078*/ 	.word	0x00000008
.L_27:


//--------------------- .nv.info._Z9vectorAddPKiPiS1_i --------------------------
	.section	.nv.info._Z9vectorAddPKiPiS1_i,"",@"SHT_CUDA_INFO"
	.sectionflags	@""
	.align	4


	//----- nvinfo : EIATTR_CUDA_API_VERSION
	.align		4
        /*0000*/ 	.byte	0x04, 0x37
        /*0002*/ 	.short	(.L_29 - .L_28)
.L_28:
        /*0004*/ 	.word	0x00000082


	//----- nvinfo : EIATTR_KPARAM_INFO
	.align		4
.L_29:
        /*0008*/ 	.byte	0x04, 0x17
        /*000a*/ 	.short	(.L_31 - .L_30)
.L_30:
        /*000c*/ 	.word	0x00000000
        /*0010*/ 	.short	0x0003
        /*0012*/ 	.short	0x0018
        /*0014*/ 	.byte	0x00, 0xf0, 0x11, 0x00


	//----- nvinfo : EIATTR_KPARAM_INFO
	.align		4
.L_31:
        /*0018*/ 	.byte	0x04, 0x17
        /*001a*/ 	.short	(.L_33 - .L_32)
.L_32:
        /*001c*/ 	.word	0x00000000
        /*0020*/ 	.short	0x0002
        /*0022*/ 	.short	0x0010
        /*0024*/ 	.byte	0x00, 0xf5, 0x21, 0x00


	//----- nvinfo : EIATTR_KPARAM_INFO
	.align		4
.L_33:
        /*0028*/ 	.byte	0x04, 0x17
        /*002a*/ 	.short	(.L_35 - .L_34)
.L_34:
        /*002c*/ 	.word	0x00000000
        /*0030*/ 	.short	0x0001
        /*0032*/ 	.short	0x0008
        /*0034*/ 	.byte	0x00, 0xf5, 0x21, 0x00


	//----- nvinfo : EIATTR_KPARAM_INFO
	.align		4
.L_35:
        /*0038*/ 	.byte	0x04, 0x17
        /*003a*/ 	.short	(.L_37 - .L_36)
.L_36:
        /*003c*/ 	.word	0x00000000
        /*0040*/ 	.short	0x0000
        /*0042*/ 	.short	0x0000
        /*0044*/ 	.byte	0x00, 0xf5, 0x21, 0x00


	//----- nvinfo : EIATTR_SPARSE_MMA_MASK
	.align		4
.L_37:
        /*0048*/ 	.byte	0x03, 0x50
        /*004a*/ 	.short	0x0000


	//----- nvinfo : EIATTR_MAXREG_COUNT
	.align		4
        /*004c*/ 	.byte	0x03, 0x1b
        /*004e*/ 	.short	0x00ff


	//----- nvinfo : EIATTR_MERCURY_ISA_VERSION
	.align		4
        /*0050*/ 	.byte	0x03, 0x5f
        /*0052*/ 	.short	0x0101


	//----- nvinfo : EIATTR_VRC_CTA_INIT_COUNT
	.align		4
        /*0054*/ 	.byte	0x02, 0x4a
	.zero		1
	.zero		1


	//----- nvinfo : EIATTR_EXIT_INSTR_OFFSETS
	.align		4
        /*0058*/ 	.byte	0x04, 0x1c
        /*005a*/ 	.short	(.L_39 - .L_38)


	//   ....[0]....
.L_38:
        /*005c*/ 	.word	0x00000070


	//   ....[1]....
        /*0060*/ 	.word	0x00000130


	//----- nvinfo : EIATTR_CBANK_PARAM_SIZE
	.align		4
.L_39:
        /*0064*/ 	.byte	0x03, 0x19
        /*0066*/ 	.short	0x001c


	//----- nvinfo : EIATTR_PARAM_CBANK
	.align		4
        /*0068*/ 	.byte	0x04, 0x0a
        /*006a*/ 	.short	(.L_41 - .L_40)
	.align		4
.L_40:
        /*006c*/ 	.word	index@(.nv.constant0._Z9vectorAddPKiPiS1_i)
        /*0070*/ 	.short	0x0380
        /*0072*/ 	.short	0x001c


	//----- nvinfo : EIATTR_SW_WAR
	.align		4
.L_41:
        /*0074*/ 	.byte	0x04, 0x36
        /*0076*/ 	.short	(.L_43 - .L_42)
.L_42:
        /*0078*/ 	.word	0x00000008
.L_43:


//--------------------- .nv.callgraph             --------------------------
	.section	.nv.callgraph,"",@"SHT_CUDA_CALLGRAPH"
	.align	4
	.sectionentsize	8
	.align		4
        /*0000*/ 	.word	0x00000000
	.align		4
        /*0004*/ 	.word	0xffffffff
	.align		4
        /*0008*/ 	.word	0x00000000
	.align		4
        /*000c*/ 	.word	0xfffffffe
	.align		4
        /*0010*/ 	.word	0x00000000
	.align		4
        /*0014*/ 	.word	0xfffffffd
	.align		4
        /*0018*/ 	.word	0x00000000
	.align		4
        /*001c*/ 	.word	0xfffffffc


//--------------------- .text._Z17vectorTemplateAddIiEvPKT_PS0_S3_i --------------------------
	.section	.text._Z17vectorTemplateAddIiEvPKT_PS0_S3_i,"ax",@progbits
	.align	128
        .global         _Z17vectorTemplateAddIiEvPKT_PS0_S3_i
        .type           _Z17vectorTemplateAddIiEvPKT_PS0_S3_i,@function
        .size           _Z17vectorTemplateAddIiEvPKT_PS0_S3_i,(.L_x_2 - _Z17vectorTemplateAddIiEvPKT_PS0_S3_i)
        .other          _Z17vectorTemplateAddIiEvPKT_PS0_S3_i,@"STO_CUDA_ENTRY STV_DEFAULT"
_Z17vectorTemplateAddIiEvPKT_PS0_S3_i:
.text._Z17vectorTemplateAddIiEvPKT_PS0_S3_i:
[----:B------:R-:W-:Y:S01]  /*0000*/  LDC R1, c[0x0][0x37c] ;  /* 0x0000df00ff017b82 */ /* 0x000fe20000000800 */
[----:B------:R-:W0:Y:S07]  /*0010*/  S2R R0, SR_TID.X ;  /* 0x0000000000007919 */ /* 0x000e2e0000002100 */
[----:B------:R-:W0:Y:S01]  /*0020*/  S2UR UR4, SR_CTAID.X ;  /* 0x00000000000479c3 */ /* 0x000e220000002500 */
[----:B------:R-:W1:Y:S07]  /*0030*/  LDCU UR5, c[0x0][0x398] ;  /* 0x00007300ff0577ac */ /* 0x000e6e0008000800 */
[----:B------:R-:W0:Y:S02]  /*0040*/  LDC R9, c[0x0][0x360] ;  /* 0x0000d800ff097b82 */ /* 0x000e240000000800 */
[----:B0-----:R-:W-:-:S05]  /*0050*/  IMAD R9, R9, UR4, R0 ;  /* 0x0000000409097c24 */ /* 0x001fca000f8e0200 */
[----:B-1----:R-:W-:-:S13]  /*0060*/  ISETP.GE.AND P0, PT, R9, UR5, PT ;  /* 0x0000000509007c0c */ /* 0x002fda000bf06270 */
[----:B------:R-:W-:Y:S05]  /*0070*/  @P0 EXIT ;  /* 0x000000000000094d */ /* 0x000fea0003800000 */
[----:B------:R-:W0:Y:S01]  /*0080*/  LDC.64 R2, c[0x0][0x380] ;  /* 0x0000e000ff027b82 */ /* 0x000e220000000a00 */
[----:B------:R-:W1:Y:S07]  /*0090*/  LDCU.64 UR4, c[0x0][0x358] ;  /* 0x00006b00ff0477ac */ /* 0x000e6e0008000a00 */
[----:B------:R-:W2:Y:S08]  /*00a0*/  LDC.64 R4, c[0x0][0x388] ;  /* 0x0000e200ff047b82 */ /* 0x000eb00000000a00 */
[----:B------:R-:W3:Y:S01]  /*00b0*/  LDC.64 R6, c[0x0][0x390] ;  /* 0x0000e400ff067b82 */ /* 0x000ee20000000a00 */
[----:B0-----:R-:W-:-:S06]  /*00c0*/  IMAD.WIDE R2, R9, 0x4, R2 ;  /* 0x0000000409027825 */ /* 0x001fcc00078e0202 */
[----:B-1----:R-:W4:Y:S01]  /*00d0*/  LDG.E R2, desc[UR4][R2.64] ;  /* 0x0000000402027981 */ /* 0x002f22000c1e1900 */
[----:B--2---:R-:W-:-:S06]  /*00e0*/  IMAD.WIDE R4, R9, 0x4, R4 ;  /* 0x0000000409047825 */ /* 0x004fcc00078e0204 */
[----:B------:R-:W4:Y:S01]  /*00f0*/  LDG.E R5, desc[UR4][R4.64] ;  /* 0x0000000404057981 */ /* 0x000f22000c1e1900 */
[----:B---3--:R-:W-:Y:S01]  /*0100*/  IMAD.WIDE R6, R9, 0x4, R6 ;  /* 0x0000000409067825 */ /* 0x008fe200078e0206 */
[----:B----4-:R-:W-:-:S05]  /*0110*/  IADD3 R9, PT, PT, R2, R5, RZ ;  /* 0x0000000502097210 */ /* 0x010fca0007ffe0ff */
[----:B------:R-:W-:Y:S01]  /*0120*/  STG.E desc[UR4][R6.64], R9 ;  /* 0x0000000906007986 */ /* 0x000fe2000c101904 */
[----:B------:R-:W-:Y:S05]  /*0130*/  EXIT ;  /* 0x000000000000794d */ /* 0x000fea0003800000 */
.L_x_0:
[----:B------:R-:W-:-:S00]  /*0140*/  BRA `(.L_x_0) ;  /* 0xfffffffc00fc7947 */ /* 0x000fc0000383ffff */
[----:B------:R-:W-:-:S00]  /*0150*/  NOP ;  /* 0x0000000000007918 */ /* 0x000fc00000000000 */
        /* <DEDUP_REMOVED lines=10> */
.L_x_2:


//--------------------- .text._Z9vectorAddPKiPiS1_i --------------------------
	.section	.text._Z9vectorAddPKiPiS1_i,"ax",@progbits
	.align	128
        .global         _Z9vectorAddPKiPiS1_i
        .type           _Z9vectorAddPKiPiS1_i,@function
        .size           _Z9vectorAddPKiPiS1_i,(.L_x_3 - _Z9vectorAddPKiPiS1_i)
        .other          _Z9vectorAddPKiPiS1_i,@"STO_CUDA_ENTRY STV_DEFAULT"
_Z9vectorAddPKiPiS1_i:
.text._Z9vectorAddPKiPiS1_i:
        /* <DEDUP_REMOVED lines=20> */
.L_x_1:
        /* <DEDUP_REMOVED lines=12> */
.L_x_3:


//--------------------- .nv.shared.reserved.0     --------------------------
	.section	.nv.shared.reserved.0,"aw",@nobits
	.weak		__nv_reservedSMEM_offset_0_alias
	.size		__nv_reservedSMEM_offset_0_alias, 0, 64
	.other		__nv_reservedSMEM_offset_0_alias,@"STO_CUDA_RESERVED_SHARED STV_DEFAULT"
__nv_reservedSMEM_offset_0_alias:
	.zero		0
	.zero		64


//--------------------- .nv.constant0._Z17vectorTemplateAddIiEvPKT_PS0_S3_i --------------------------
	.section	.nv.constant0._Z17vectorTemplateAddIiEvPKT_PS0_S3_i,"a",@progbits
	.sectionflags	@""
	.align	4
.nv.constant0._Z17vectorTemplateAddIiEvPKT_PS0_S3_i:
	.zero		924


//--------------------- .nv.constant0._Z9vectorAddPKiPiS1_i --------------------------
	.section	.nv.constant0._Z9vectorAddPKiPiS1_i,"a",@progbits
	.sectionflags	@""
	.align	4
.nv.constant0._Z9vectorAddPKiPiS1_i:
	.zero		924


//--------------------- SYMBOLS --------------------------

	.type		.nv.reservedSmem.offset0,@object
	.size		.nv.reservedSmem.offset0,0x4
